//
// Generated by NVIDIA NVVM Compiler
//
// Compiler Build ID: CL-36424714
// Cuda compilation tools, release 13.0, V13.0.88
// Based on NVVM 20.0.0
//

.version 9.0
.target sm_100
.address_size 64

	// .globl	_Z9fetchPairiPKfiPK4int2iPiPc

.visible .entry _Z9fetchPairiPKfiPK4int2iPiPc(
	.param .u32 _Z9fetchPairiPKfiPK4int2iPiPc_param_0,
	.param .u64 .ptr .align 1 _Z9fetchPairiPKfiPK4int2iPiPc_param_1,
	.param .u32 _Z9fetchPairiPKfiPK4int2iPiPc_param_2,
	.param .u64 .ptr .align 1 _Z9fetchPairiPKfiPK4int2iPiPc_param_3,
	.param .u32 _Z9fetchPairiPKfiPK4int2iPiPc_param_4,
	.param .u64 .ptr .align 1 _Z9fetchPairiPKfiPK4int2iPiPc_param_5,
	.param .u64 .ptr .align 1 _Z9fetchPairiPKfiPK4int2iPiPc_param_6
)
{
	.reg .pred 	%p<22>;
	.reg .b16 	%rs<16>;
	.reg .b32 	%r<54>;
	.reg .b32 	%f<27>;
	.reg .b64 	%rd<51>;

	ld.param.u32 	%r28, [_Z9fetchPairiPKfiPK4int2iPiPc_param_0];
	ld.param.u64 	%rd25, [_Z9fetchPairiPKfiPK4int2iPiPc_param_1];
	ld.param.u32 	%r26, [_Z9fetchPairiPKfiPK4int2iPiPc_param_2];
	ld.param.u64 	%rd26, [_Z9fetchPairiPKfiPK4int2iPiPc_param_3];
	ld.param.u32 	%r27, [_Z9fetchPairiPKfiPK4int2iPiPc_param_4];
	ld.param.u64 	%rd27, [_Z9fetchPairiPKfiPK4int2iPiPc_param_5];
	ld.param.u64 	%rd28, [_Z9fetchPairiPKfiPK4int2iPiPc_param_6];
	mov.u32 	%r29, %ctaid.x;
	mov.u32 	%r30, %ntid.x;
	mov.u32 	%r31, %tid.x;
	mad.lo.s32 	%r1, %r29, %r30, %r31;
	setp.ge.s32 	%p1, %r1, %r28;
	@%p1 bra 	$L__BB0_39;
	cvta.to.global.u64 	%rd29, %rd26;
	cvta.to.global.u64 	%rd30, %rd27;
	cvta.to.global.u64 	%rd1, %rd25;
	cvta.to.global.u64 	%rd2, %rd28;
	mul.wide.s32 	%rd31, %r1, 8;
	add.s64 	%rd32, %rd29, %rd31;
	ld.global.v2.u32 	{%r33, %r34}, [%rd32];
	mul.lo.s32 	%r35, %r26, %r1;
	cvt.s64.s32 	%rd3, %r35;
	mul.wide.s32 	%rd33, %r1, 4;
	add.s64 	%rd4, %rd30, %rd33;
	mul.lo.s32 	%r36, %r33, %r26;
	cvt.s64.s32 	%rd5, %r36;
	mul.lo.s32 	%r37, %r34, %r26;
	cvt.s64.s32 	%rd6, %r37;
	setp.lt.s32 	%p2, %r26, 1;
	mov.b32 	%r46, 0;
	@%p2 bra 	$L__BB0_38;
	cvt.rn.f32.s32 	%f1, %r27;
	and.b32  	%r2, %r26, 3;
	setp.lt.u32 	%p3, %r26, 4;
	mov.b32 	%r48, 0;
	mov.u32 	%r46, %r48;
	@%p3 bra 	$L__BB0_29;
	and.b32  	%r48, %r26, 2147483644;
	neg.s32 	%r41, %r48;
	add.s64 	%rd34, %rd3, %rd2;
	add.s64 	%rd47, %rd34, 3;
	shl.b64 	%rd35, %rd5, 2;
	add.s64 	%rd36, %rd35, %rd1;
	add.s64 	%rd46, %rd36, 8;
	shl.b64 	%rd37, %rd6, 2;
	add.s64 	%rd38, %rd37, %rd1;
	add.s64 	%rd45, %rd38, 8;
	mov.b32 	%r46, 0;
$L__BB0_4:
	ld.global.f32 	%f2, [%rd46+-8];
	abs.f32 	%f12, %f2;
	setp.nan.f32 	%p4, %f12, %f12;
	@%p4 bra 	$L__BB0_6;
	ld.global.f32 	%f3, [%rd45+-8];
	abs.f32 	%f13, %f3;
	setp.num.f32 	%p5, %f13, %f13;
	@%p5 bra 	$L__BB0_7;
$L__BB0_6:
	mov.b16 	%rs1, 247;
	st.global.u8 	[%rd47+-3], %rs1;
	bra.uni 	$L__BB0_10;
$L__BB0_7:
	min.f32 	%f14, %f2, %f3;
	setp.geu.f32 	%p6, %f14, %f1;
	@%p6 bra 	$L__BB0_9;
	mov.b16 	%rs3, 250;
	st.global.u8 	[%rd47+-3], %rs3;
	bra.uni 	$L__BB0_10;
$L__BB0_9:
	add.s32 	%r46, %r46, 1;
	mov.b16 	%rs2, 0;
	st.global.u8 	[%rd47+-3], %rs2;
$L__BB0_10:
	ld.global.f32 	%f4, [%rd46+-4];
	abs.f32 	%f15, %f4;
	setp.nan.f32 	%p7, %f15, %f15;
	@%p7 bra 	$L__BB0_12;
	ld.global.f32 	%f5, [%rd45+-4];
	abs.f32 	%f16, %f5;
	setp.num.f32 	%p8, %f16, %f16;
	@%p8 bra 	$L__BB0_13;
$L__BB0_12:
	mov.b16 	%rs4, 247;
	st.global.u8 	[%rd47+-2], %rs4;
	bra.uni 	$L__BB0_16;
$L__BB0_13:
	min.f32 	%f17, %f4, %f5;
	setp.lt.f32 	%p9, %f17, %f1;
	@%p9 bra 	$L__BB0_15;
	add.s32 	%r46, %r46, 1;
	mov.b16 	%rs5, 0;
	st.global.u8 	[%rd47+-2], %rs5;
	bra.uni 	$L__BB0_16;
$L__BB0_15:
	mov.b16 	%rs6, 250;
	st.global.u8 	[%rd47+-2], %rs6;
$L__BB0_16:
	ld.global.f32 	%f6, [%rd46];
	abs.f32 	%f18, %f6;
	setp.nan.f32 	%p10, %f18, %f18;
	@%p10 bra 	$L__BB0_18;
	ld.global.f32 	%f7, [%rd45];
	abs.f32 	%f19, %f7;
	setp.num.f32 	%p11, %f19, %f19;
	@%p11 bra 	$L__BB0_19;
$L__BB0_18:
	mov.b16 	%rs7, 247;
	st.global.u8 	[%rd47+-1], %rs7;
	bra.uni 	$L__BB0_22;
$L__BB0_19:
	min.f32 	%f20, %f6, %f7;
	setp.lt.f32 	%p12, %f20, %f1;
	@%p12 bra 	$L__BB0_21;
	add.s32 	%r46, %r46, 1;
	mov.b16 	%rs8, 0;
	st.global.u8 	[%rd47+-1], %rs8;
	bra.uni 	$L__BB0_22;
$L__BB0_21:
	mov.b16 	%rs9, 250;
	st.global.u8 	[%rd47+-1], %rs9;
$L__BB0_22:
	ld.global.f32 	%f8, [%rd46+4];
	abs.f32 	%f21, %f8;
	setp.nan.f32 	%p13, %f21, %f21;
	@%p13 bra 	$L__BB0_24;
	ld.global.f32 	%f9, [%rd45+4];
	abs.f32 	%f22, %f9;
	setp.num.f32 	%p14, %f22, %f22;
	@%p14 bra 	$L__BB0_25;
$L__BB0_24:
	mov.b16 	%rs10, 247;
	st.global.u8 	[%rd47], %rs10;
	bra.uni 	$L__BB0_28;
$L__BB0_25:
	min.f32 	%f23, %f8, %f9;
	setp.lt.f32 	%p15, %f23, %f1;
	@%p15 bra 	$L__BB0_27;
	add.s32 	%r46, %r46, 1;
	mov.b16 	%rs11, 0;
	st.global.u8 	[%rd47], %rs11;
	bra.uni 	$L__BB0_28;
$L__BB0_27:
	mov.b16 	%rs12, 250;
	st.global.u8 	[%rd47], %rs12;
$L__BB0_28:
	add.s32 	%r41, %r41, 4;
	add.s64 	%rd47, %rd47, 4;
	add.s64 	%rd46, %rd46, 16;
	add.s64 	%rd45, %rd45, 16;
	setp.ne.s32 	%p16, %r41, 0;
	@%p16 bra 	$L__BB0_4;
$L__BB0_29:
	setp.eq.s32 	%p17, %r2, 0;
	@%p17 bra 	$L__BB0_38;
	cvt.u64.u32 	%rd39, %r48;
	add.s64 	%rd40, %rd3, %rd39;
	add.s64 	%rd50, %rd2, %rd40;
	add.s64 	%rd41, %rd6, %rd39;
	shl.b64 	%rd42, %rd41, 2;
	add.s64 	%rd49, %rd1, %rd42;
	add.s64 	%rd43, %rd5, %rd39;
	shl.b64 	%rd44, %rd43, 2;
	add.s64 	%rd48, %rd1, %rd44;
	neg.s32 	%r50, %r2;
$L__BB0_31:
	.pragma "nounroll";
	ld.global.f32 	%f10, [%rd48];
	abs.f32 	%f24, %f10;
	setp.nan.f32 	%p18, %f24, %f24;
	@%p18 bra 	$L__BB0_33;
	ld.global.f32 	%f11, [%rd49];
	abs.f32 	%f25, %f11;
	setp.num.f32 	%p19, %f25, %f25;
	@%p19 bra 	$L__BB0_34;
$L__BB0_33:
	mov.b16 	%rs13, 247;
	st.global.u8 	[%rd50], %rs13;
	bra.uni 	$L__BB0_37;
$L__BB0_34:
	min.f32 	%f26, %f10, %f11;
	setp.lt.f32 	%p20, %f26, %f1;
	@%p20 bra 	$L__BB0_36;
	add.s32 	%r46, %r46, 1;
	mov.b16 	%rs14, 0;
	st.global.u8 	[%rd50], %rs14;
	bra.uni 	$L__BB0_37;
$L__BB0_36:
	mov.b16 	%rs15, 250;
	st.global.u8 	[%rd50], %rs15;
$L__BB0_37:
	add.s64 	%rd50, %rd50, 1;
	add.s64 	%rd49, %rd49, 4;
	add.s64 	%rd48, %rd48, 4;
	add.s32 	%r50, %r50, 1;
	setp.ne.s32 	%p21, %r50, 0;
	@%p21 bra 	$L__BB0_31;
$L__BB0_38:
	st.global.u32 	[%rd4], %r46;
$L__BB0_39:
	ret;

}


// ===== COMPILED SASS (sm_100) =====

	.target	sm_100

	.elftype	@"ET_EXEC"


//--------------------- .note.nv.tkinfo           --------------------------
	.section	.note.nv.tkinfo,"",@"SHT_NOTE"
	.sectionflags	@"SHF_NOTE_NV_TKINFO"
	.tkinfo
        /*0018*/ 	.word	0x00000002
        /*0030*/ 	.string	""
        /*0030*/ 	.string	"ptxas"
        /*0030*/ 	.string	"Cuda compilation tools, release 13.0, V13.0.88"
        /*0030*/ 	.string	"Build cuda_13.0.r13.0/compiler.36424714_0"
        /*0030*/ 	.string	"-arch sm_100 -m 64 "



//--------------------- .note.nv.cuinfo           --------------------------
	.section	.note.nv.cuinfo,"",@"SHT_NOTE"
	.sectionflags	@"SHF_NOTE_NV_CUINFO"
        /*0018*/ 	.short	0x0002
        /*001a*/ 	.short	0x0064
        /*001c*/ 	.short	0x0082
	.zero		2


//--------------------- .nv.info                  --------------------------
	.section	.nv.info,"",@"SHT_CUDA_INFO"
	.align	4


	//----- nvinfo : EIATTR_REGCOUNT
	.align		4
        /*0000*/ 	.byte	0x04, 0x2f
        /*0002*/ 	.short	(.L_1 - .L_0)
	.align		4
.L_0:
        /*0004*/ 	.word	index@(_Z9fetchPairiPKfiPK4int2iPiPc)
        /*0008*/ 	.word	0x00000016


	//----- nvinfo : EIATTR_FRAME_SIZE
	.align		4
.L_1:
        /*000c*/ 	.byte	0x04, 0x11
        /*000e*/ 	.short	(.L_3 - .L_2)
	.align		4
.L_2:
        /*0010*/ 	.word	index@(_Z9fetchPairiPKfiPK4int2iPiPc)
        /*0014*/ 	.word	0x00000000


	//----- nvinfo : EIATTR_MIN_STACK_SIZE
	.align		4
.L_3:
        /*0018*/ 	.byte	0x04, 0x12
        /*001a*/ 	.short	(.L_5 - .L_4)
	.align		4
.L_4:
        /*001c*/ 	.word	index@(_Z9fetchPairiPKfiPK4int2iPiPc)
        /*0020*/ 	.word	0x00000000
.L_5:


//--------------------- .nv.compat                --------------------------
	.section	.nv.compat,"",@"SHT_CUDA_COMPAT_INFO"
	.align	4
        /*0000*/ 	.byte	0x02, 0x09, 0x00, 0x00, 0x02, 0x02, 0x01, 0x00, 0x02, 0x05, 0x05, 0x00, 0x03, 0x07, 0x01, 0x01
        /*0010*/ 	.byte	0x02, 0x03, 0x00, 0x00, 0x02, 0x06, 0x01, 0x00, 0x04, 0x0b, 0x08, 0x00, 0x09, 0x00, 0x00, 0x00
        /*0020*/ 	.byte	0x00, 0x00, 0x00, 0x00


//--------------------- .nv.info._Z9fetchPairiPKfiPK4int2iPiPc --------------------------
	.section	.nv.info._Z9fetchPairiPKfiPK4int2iPiPc,"",@"SHT_CUDA_INFO"
	.sectionflags	@""
	.align	4


	//----- nvinfo : EIATTR_CUDA_API_VERSION
	.align		4
        /*0000*/ 	.byte	0x04, 0x37
        /*0002*/ 	.short	(.L_7 - .L_6)
.L_6:
        /*0004*/ 	.word	0x00000082


	//----- nvinfo : EIATTR_KPARAM_INFO
	.align		4
.L_7:
        /*0008*/ 	.byte	0x04, 0x17
        /*000a*/ 	.short	(.L_9 - .L_8)
.L_8:
        /*000c*/ 	.word	0x00000000
        /*0010*/ 	.short	0x0006
        /*0012*/ 	.short	0x0030
        /*0014*/ 	.byte	0x00, 0xf5, 0x21, 0x00


	//----- nvinfo : EIATTR_KPARAM_INFO
	.align		4
.L_9:
        /*0018*/ 	.byte	0x04, 0x17
        /*001a*/ 	.short	(.L_11 - .L_10)
.L_10:
        /*001c*/ 	.word	0x00000000
        /*0020*/ 	.short	0x0005
        /*0022*/ 	.short	0x0028
        /*0024*/ 	.byte	0x00, 0xf5, 0x21, 0x00


	//----- nvinfo : EIATTR_KPARAM_INFO
	.align		4
.L_11:
        /*0028*/ 	.byte	0x04, 0x17
        /*002a*/ 	.short	(.L_13 - .L_12)
.L_12:
        /*002c*/ 	.word	0x00000000
        /*0030*/ 	.short	0x0004
        /*0032*/ 	.short	0x0020
        /*0034*/ 	.byte	0x00, 0xf0, 0x11, 0x00


	//----- nvinfo : EIATTR_KPARAM_INFO
	.align		4
.L_13:
        /*0038*/ 	.byte	0x04, 0x17
        /*003a*/ 	.short	(.L_15 - .L_14)
.L_14:
        /*003c*/ 	.word	0x00000000
        /*0040*/ 	.short	0x0003
        /*0042*/ 	.short	0x0018
        /*0044*/ 	.byte	0x00, 0xf5, 0x21, 0x00


	//----- nvinfo : EIATTR_KPARAM_INFO
	.align		4
.L_15:
        /*0048*/ 	.byte	0x04, 0x17
        /*004a*/ 	.short	(.L_17 - .L_16)
.L_16:
        /*004c*/ 	.word	0x00000000
        /*0050*/ 	.short	0x0002
        /*0052*/ 	.short	0x0010
        /*0054*/ 	.byte	0x00, 0xf0, 0x11, 0x00


	//----- nvinfo : EIATTR_KPARAM_INFO
	.align		4
.L_17:
        /*0058*/ 	.byte	0x04, 0x17
        /*005a*/ 	.short	(.L_19 - .L_18)
.L_18:
        /*005c*/ 	.word	0x00000000
        /*0060*/ 	.short	0x0001
        /*0062*/ 	.short	0x0008
        /*0064*/ 	.byte	0x00, 0xf5, 0x21, 0x00


	//----- nvinfo : EIATTR_KPARAM_INFO
	.align		4
.L_19:
        /*0068*/ 	.byte	0x04, 0x17
        /*006a*/ 	.short	(.L_21 - .L_20)
.L_20:
        /*006c*/ 	.word	0x00000000
        /*0070*/ 	.short	0x0000
        /*0072*/ 	.short	0x0000
        /*0074*/ 	.byte	0x00, 0xf0, 0x11, 0x00


	//----- nvinfo : EIATTR_SPARSE_MMA_MASK
	.align		4
.L_21:
        /*0078*/ 	.byte	0x03, 0x50
        /*007a*/ 	.short	0x0000


	//----- nvinfo : EIATTR_MAXREG_COUNT
	.align		4
        /*007c*/ 	.byte	0x03, 0x1b
        /*007e*/ 	.short	0x00ff


	//----- nvinfo : EIATTR_MERCURY_ISA_VERSION
	.align		4
        /*0080*/ 	.byte	0x03, 0x5f
        /*0082*/ 	.short	0x0101


	//----- nvinfo : EIATTR_VRC_CTA_INIT_COUNT
	.align		4
        /*0084*/ 	.byte	0x02, 0x4a
	.zero		1
	.zero		1


	//----- nvinfo : EIATTR_EXIT_INSTR_OFFSETS
	.align		4
        /*0088*/ 	.byte	0x04, 0x1c
        /*008a*/ 	.short	(.L_23 - .L_22)


	//   ....[0]....
.L_22:
        /*008c*/ 	.word	0x00000070


	//   ....[1]....
        /*0090*/ 	.word	0x00000bb0


	//----- nvinfo : EIATTR_CRS_STACK_SIZE
	.align		4
.L_23:
        /*0094*/ 	.byte	0x04, 0x1e
        /*0096*/ 	.short	(.L_25 - .L_24)
.L_24:
        /*0098*/ 	.word	0x00000000


	//----- nvinfo : EIATTR_CBANK_PARAM_SIZE
	.align		4
.L_25:
        /*009c*/ 	.byte	0x03, 0x19
        /*009e*/ 	.short	0x0038


	//----- nvinfo : EIATTR_PARAM_CBANK
	.align		4
        /*00a0*/ 	.byte	0x04, 0x0a
        /*00a2*/ 	.short	(.L_27 - .L_26)
	.align		4
.L_26:
        /*00a4*/ 	.word	index@(.nv.constant0._Z9fetchPairiPKfiPK4int2iPiPc)
        /*00a8*/ 	.short	0x0380
        /*00aa*/ 	.short	0x0038


	//----- nvinfo : EIATTR_SW_WAR
	.align		4
.L_27:
        /*00ac*/ 	.byte	0x04, 0x36
        /*00ae*/ 	.short	(.L_29 - .L_28)
.L_28:
        /*00b0*/ 	.word	0x00000008
.L_29:


//--------------------- .nv.callgraph             --------------------------
	.section	.nv.callgraph,"",@"SHT_CUDA_CALLGRAPH"
	.align	4
	.sectionentsize	8
	.align		4
        /*0000*/ 	.word	0x00000000
	.align		4
        /*0004*/ 	.word	0xffffffff
	.align		4
        /*0008*/ 	.word	0x00000000
	.align		4
        /*000c*/ 	.word	0xfffffffe
	.align		4
        /*0010*/ 	.word	0x00000000
	.align		4
        /*0014*/ 	.word	0xfffffffd
	.align		4
        /*0018*/ 	.word	0x00000000
	.align		4
        /*001c*/ 	.word	0xfffffffc


//--------------------- .text._Z9fetchPairiPKfiPK4int2iPiPc --------------------------
	.section	.text._Z9fetchPairiPKfiPK4int2iPiPc,"ax",@progbits
	.align	128
        .global         _Z9fetchPairiPKfiPK4int2iPiPc
        .type           _Z9fetchPairiPKfiPK4int2iPiPc,@function
        .size           _Z9fetchPairiPKfiPK4int2iPiPc,(.L_x_30 - _Z9fetchPairiPKfiPK4int2iPiPc)
        .other          _Z9fetchPairiPKfiPK4int2iPiPc,@"STO_CUDA_ENTRY STV_DEFAULT"
_Z9fetchPairiPKfiPK4int2iPiPc:
.text._Z9fetchPairiPKfiPK4int2iPiPc:
[----:B------:R-:W-:Y:S01]  /*0000*/  LDC R1, c[0x0][0x37c] ;  /* 0x0000df00ff017b82 */ /* 0x000fe20000000800 */
[----:B------:R-:W0:Y:S07]  /*0010*/  S2R R0, SR_TID.X ;  /* 0x0000000000007919 */ /* 0x000e2e0000002100 */
[----:B------:R-:W0:Y:S01]  /*0020*/  S2UR UR4, SR_CTAID.X ;  /* 0x00000000000479c3 */ /* 0x000e220000002500 */
[----:B------:R-:W1:Y:S07]  /*0030*/  LDCU UR5, c[0x0][0x380] ;  /* 0x00007000ff0577ac */ /* 0x000e6e0008000800 */
[----:B------:R-:W0:Y:S02]  /*0040*/  LDC R17, c[0x0][0x360] ;  /* 0x0000d800ff117b82 */ /* 0x000e240000000800 */
[----:B0-----:R-:W-:-:S05]  /*0050*/  IMAD R17, R17, UR4, R0 ;  /* 0x0000000411117c24 */ /* 0x001fca000f8e0200 */
[----:B-1----:R-:W-:-:S13]  /*0060*/  ISETP.GE.AND P0, PT, R17, UR5, PT ;  /* 0x0000000511007c0c */ /* 0x002fda000bf06270 */
[----:B------:R-:W-:Y:S05]  /*0070*/  @P0 EXIT ;  /* 0x000000000000094d */ /* 0x000fea0003800000 */
[----:B------:R-:W0:Y:S01]  /*0080*/  LDCU UR5, c[0x0][0x390] ;  /* 0x00007200ff0577ac */ /* 0x000e220008000800 */
[----:B------:R-:W1:Y:S01]  /*0090*/  LDC.64 R2, c[0x0][0x3a8] ;  /* 0x0000ea00ff027b82 */ /* 0x000e620000000a00 */
[----:B------:R-:W-:Y:S01]  /*00a0*/  IMAD.MOV.U32 R5, RZ, RZ, RZ ;  /* 0x000000ffff057224 */ /* 0x000fe200078e00ff */
[----:B------:R-:W2:Y:S01]  /*00b0*/  LDCU.64 UR8, c[0x0][0x358] ;  /* 0x00006b00ff0877ac */ /* 0x000ea20008000a00 */
[----:B0-----:R-:W-:Y:S01]  /*00c0*/  UISETP.GE.AND UP0, UPT, UR5, 0x1, UPT ;  /* 0x000000010500788c */ /* 0x001fe2000bf06270 */
[----:B-1----:R-:W-:-:S08]  /*00d0*/  IMAD.WIDE R2, R17, 0x4, R2 ;  /* 0x0000000411027825 */ /* 0x002fd000078e0202 */
[----:B--2---:R-:W-:Y:S05]  /*00e0*/  BRA.U !UP0, `(.L_x_0) ;  /* 0x0000000908ac7547 */ /* 0x004fea000b800000 */
[----:B------:R-:W0:Y:S01]  /*00f0*/  LDC.64 R6, c[0x0][0x398] ;  /* 0x0000e600ff067b82 */ /* 0x000e220000000a00 */
[----:B------:R-:W1:Y:S01]  /*0100*/  LDCU UR4, c[0x0][0x3a0] ;  /* 0x00007400ff0477ac */ /* 0x000e620008000800 */
[----:B0-----:R-:W-:-:S06]  /*0110*/  IMAD.WIDE R6, R17, 0x8, R6 ;  /* 0x0000000811067825 */ /* 0x001fcc00078e0206 */
[----:B------:R-:W2:Y:S01]  /*0120*/  LDG.E.64 R6, desc[UR8][R6.64] ;  /* 0x0000000806067981 */ /* 0x000ea2000c1e1b00 */
[----:B------:R-:W-:Y:S02]  /*0130*/  UISETP.GE.U32.AND UP0, UPT, UR5, 0x4, UPT ;  /* 0x000000040500788c */ /* 0x000fe4000bf06070 */
[----:B------:R-:W-:Y:S01]  /*0140*/  IMAD R17, R17, UR5, RZ ;  /* 0x0000000511117c24 */ /* 0x000fe2000f8e02ff */
[----:B-1----:R-:W-:Y:S01]  /*0150*/  I2FP.F32.S32 R0, UR4 ;  /* 0x0000000400007c45 */ /* 0x002fe20008201400 */
[----:B------:R-:W-:Y:S01]  /*0160*/  IMAD.MOV.U32 R5, RZ, RZ, RZ ;  /* 0x000000ffff057224 */ /* 0x000fe200078e00ff */
[----:B------:R-:W-:Y:S02]  /*0170*/  ULOP3.LUT UR6, UR5, 0x3, URZ, 0xc0, !UPT ;  /* 0x0000000305067892 */ /* 0x000fe4000f8ec0ff */
[----:B------:R-:W-:Y:S01]  /*0180*/  SHF.R.S32.HI R4, RZ, 0x1f, R17 ;  /* 0x0000001fff047819 */ /* 0x000fe20000011411 */
[----:B------:R-:W-:Y:S01]  /*0190*/  UMOV UR4, URZ ;  /* 0x000000ff00047c82 */ /* 0x000fe20008000000 */
[----:B--2---:R-:W-:-:S02]  /*01a0*/  IMAD R15, R6, UR5, RZ ;  /* 0x00000005060f7c24 */ /* 0x004fc4000f8e02ff */
[----:B------:R-:W-:-:S03]  /*01b0*/  IMAD R14, R7, UR5, RZ ;  /* 0x00000005070e7c24 */ /* 0x000fc6000f8e02ff */
[----:B------:R-:W-:Y:S02]  /*01c0*/  SHF.R.S32.HI R12, RZ, 0x1f, R15 ;  /* 0x0000001fff0c7819 */ /* 0x000fe4000001140f */
[----:B------:R-:W-:Y:S01]  /*01d0*/  SHF.R.S32.HI R13, RZ, 0x1f, R14 ;  /* 0x0000001fff0d7819 */ /* 0x000fe2000001140e */
[----:B------:R-:W-:Y:S06]  /*01e0*/  BRA.U !UP0, `(.L_x_1) ;  /* 0x0000000508b47547 */ /* 0x000fec000b800000 */
[----:B------:R-:W0:Y:S01]  /*01f0*/  LDCU.64 UR12, c[0x0][0x388] ;  /* 0x00007100ff0c77ac */ /* 0x000e220008000a00 */
[----:B------:R-:W-:Y:S01]  /*0200*/  IMAD.MOV.U32 R5, RZ, RZ, RZ ;  /* 0x000000ffff057224 */ /* 0x000fe200078e00ff */
[----:B------:R-:W1:Y:S01]  /*0210*/  LDCU.64 UR10, c[0x0][0x3b0] ;  /* 0x00007600ff0a77ac */ /* 0x000e620008000a00 */
[----:B------:R-:W-:-:S04]  /*0220*/  ULOP3.LUT UR4, UR5, 0x7ffffffc, URZ, 0xc0, !UPT ;  /* 0x7ffffffc05047892 */ /* 0x000fc8000f8ec0ff */
[----:B------:R-:W-:Y:S01]  /*0230*/  UIADD3 UR5, UPT, UPT, -UR4, URZ, URZ ;  /* 0x000000ff04057290 */ /* 0x000fe2000fffe1ff */
[----:B0-----:R-:W-:Y:S02]  /*0240*/  LEA R6, P2, R15, UR12, 0x2 ;  /* 0x0000000c0f067c11 */ /* 0x001fe4000f8410ff */
[----:B------:R-:W-:Y:S02]  /*0250*/  LEA R10, P4, R14, UR12, 0x2 ;  /* 0x0000000c0e0a7c11 */ /* 0x000fe4000f8810ff */
[----:B-1----:R-:W-:Y:S02]  /*0260*/  IADD3 R8, P0, PT, R17, UR10, RZ ;  /* 0x0000000a11087c10 */ /* 0x002fe4000ff1e0ff */
[----:B------:R-:W-:Y:S02]  /*0270*/  IADD3 R6, P3, PT, R6, 0x8, RZ ;  /* 0x0000000806067810 */ /* 0x000fe40007f7e0ff */
[----:B------:R-:W-:Y:S02]  /*0280*/  IADD3 R10, P5, PT, R10, 0x8, RZ ;  /* 0x000000080a0a7810 */ /* 0x000fe40007fbe0ff */
[----:B------:R-:W-:-:S02]  /*0290*/  LEA.HI.X R7, R15, UR13, R12, 0x2, P2 ;  /* 0x0000000d0f077c11 */ /* 0x000fc400090f140c */
[----:B------:R-:W-:Y:S02]  /*02a0*/  LEA.HI.X R11, R14, UR13, R13, 0x2, P4 ;  /* 0x0000000d0e0b7c11 */ /* 0x000fe4000a0f140d */
[----:B------:R-:W-:Y:S01]  /*02b0*/  IADD3 R8, P1, PT, R8, 0x3, RZ ;  /* 0x0000000308087810 */ /* 0x000fe20007f3e0ff */
[----:B------:R-:W-:Y:S02]  /*02c0*/  IMAD.X R7, RZ, RZ, R7, P3 ;  /* 0x000000ffff077224 */ /* 0x000fe400018e0607 */
[----:B------:R-:W-:Y:S01]  /*02d0*/  IMAD.X R11, RZ, RZ, R11, P5 ;  /* 0x000000ffff0b7224 */ /* 0x000fe200028e060b */
[----:B------:R-:W-:-:S09]  /*02e0*/  IADD3.X R9, PT, PT, RZ, UR11, R4, P1, P0 ;  /* 0x0000000bff097c10 */ /* 0x000fd20008fe0404 */
.L_x_22:
[----:B------:R-:W2:Y:S01]  /*02f0*/  LDG.E R19, desc[UR8][R6.64+-0x8] ;  /* 0xfffff80806137981 */ /* 0x000ea2000c1e1900 */
[----:B------:R-:W-:Y:S01]  /*0300*/  UIADD3 UR5, UPT, UPT, UR5, 0x4, URZ ;  /* 0x0000000405057890 */ /* 0x000fe2000fffe0ff */
[----:B------:R-:W-:Y:S04]  /*0310*/  BSSY.RECONVERGENT B0, `(.L_x_2) ;  /* 0x0000013000007945 */ /* 0x000fe80003800200 */
[----:B------:R-:W-:Y:S01]  /*0320*/  BSSY.RELIABLE B1, `(.L_x_3) ;  /* 0x0000008000017945 */ /* 0x000fe20003800100 */
[----:B------:R-:W-:Y:S01]  /*0330*/  UISETP.NE.AND UP0, UPT, UR5, URZ, UPT ;  /* 0x000000ff0500728c */ /* 0x000fe2000bf05270 */
[----:B--2---:R-:W-:-:S13]  /*0340*/  FSETP.NAN.AND P0, PT, |R19|, |R19|, PT ;  /* 0x400000131300720b */ /* 0x004fda0003f08200 */
[----:B------:R-:W-:Y:S05]  /*0350*/  @P0 BRA `(.L_x_4) ;  /* 0x0000000000100947 */ /* 0x000fea0003800000 */
[----:B------:R-:W2:Y:S02]  /*0360*/  LDG.E R16, desc[UR8][R10.64+-0x8] ;  /* 0xfffff8080a107981 */ /* 0x000ea4000c1e1900 */
[----:B--2---:R-:W-:-:S13]  /*0370*/  FSETP.NAN.AND P0, PT, |R16|, |R16|, PT ;  /* 0x400000101000720b */ /* 0x004fda0003f08200 */
[----:B------:R-:W-:Y:S05]  /*0380*/  @!P0 BREAK.RELIABLE B1 ;  /* 0x0000000000018942 */ /* 0x000fea0003800100 */
[----:B------:R-:W-:Y:S05]  /*0390*/  @!P0 BRA `(.L_x_5) ;  /* 0x0000000000108947 */ /* 0x000fea0003800000 */
.L_x_4:
[----:B------:R-:W-:Y:S05]  /*03a0*/  BSYNC.RELIABLE B1 ;  /* 0x0000000000017941 */ /* 0x000fea0003800100 */
.L_x_3:
[----:B------:R-:W-:-:S05]  /*03b0*/  IMAD.MOV.U32 R16, RZ, RZ, 0xf7 ;  /* 0x000000f7ff107424 */ /* 0x000fca00078e00ff */
[----:B------:R1:W-:Y:S01]  /*03c0*/  STG.E.U8 desc[UR8][R8.64+-0x3], R16 ;  /* 0xfffffd1008007986 */ /* 0x0003e2000c101108 */
[----:B------:R-:W-:Y:S05]  /*03d0*/  BRA `(.L_x_6) ;  /* 0x0000000000187947 */ /* 0x000fea0003800000 */
.L_x_5:
[----:B------:R-:W-:Y:S01]  /*03e0*/  FMNMX R19, R19, R16, PT ;  /* 0x0000001013137209 */ /* 0x000fe20003800000 */
[----:B------:R-:W-:-:S03]  /*03f0*/  IMAD.MOV.U32 R16, RZ, RZ, 0xfa ;  /* 0x000000faff107424 */ /* 0x000fc600078e00ff */
[----:B------:R-:W-:-:S13]  /*0400*/  FSETP.GEU.AND P0, PT, R19, R0, PT ;  /* 0x000000001300720b */ /* 0x000fda0003f0e000 */
[----:B------:R0:W-:Y:S01]  /*0410*/  @!P0 STG.E.U8 desc[UR8][R8.64+-0x3], R16 ;  /* 0xfffffd1008008986 */ /* 0x0001e2000c101108 */
[----:B------:R-:W-:-:S03]  /*0420*/  @P0 VIADD R5, R5, 0x1 ;  /* 0x0000000105050836 */ /* 0x000fc60000000000 */
[----:B------:R0:W-:Y:S04]  /*0430*/  @P0 STG.E.U8 desc[UR8][R8.64+-0x3], RZ ;  /* 0xfffffdff08000986 */ /* 0x0001e8000c101108 */
.L_x_6:
[----:B------:R-:W-:Y:S05]  /*0440*/  BSYNC.RECONVERGENT B0 ;  /* 0x0000000000007941 */ /* 0x000fea0003800200 */
.L_x_2:
[----:B------:R-:W-:Y:S05]  /*0450*/  WARPSYNC.ALL ;  /* 0x0000000000007948 */ /* 0x000fea0003800000 */
[----:B------:R-:W2:Y:S01]  /*0460*/  LDG.E R19, desc[UR8][R6.64+-0x4] ;  /* 0xfffffc0806137981 */ /* 0x000ea2000c1e1900 */
[----:B------:R-:W-:Y:S04]  /*0470*/  BSSY.RECONVERGENT B0, `(.L_x_7) ;  /* 0x0000012000007945 */ /* 0x000fe80003800200 */
[----:B------:R-:W-:Y:S01]  /*0480*/  BSSY.RELIABLE B1, `(.L_x_8) ;  /* 0x0000007000017945 */ /* 0x000fe20003800100 */
[----:B--2---:R-:W-:-:S13]  /*0490*/  FSETP.NAN.AND P0, PT, |R19|, |R19|, PT ;  /* 0x400000131300720b */ /* 0x004fda0003f08200 */
[----:B------:R-:W-:Y:S05]  /*04a0*/  @P0 BRA `(.L_x_9) ;  /* 0x0000000000100947 */ /* 0x000fea0003800000 */
[----:B01----:R-:W2:Y:S02]  /*04b0*/  LDG.E R16, desc[UR8][R10.64+-0x4] ;  /* 0xfffffc080a107981 */ /* 0x003ea4000c1e1900 */
[----:B--2---:R-:W-:-:S13]  /*04c0*/  FSETP.NAN.AND P0, PT, |R16|, |R16|, PT ;  /* 0x400000101000720b */ /* 0x004fda0003f08200 */
[----:B------:R-:W-:Y:S05]  /*04d0*/  @!P0 BREAK.RELIABLE B1 ;  /* 0x0000000000018942 */ /* 0x000fea0003800100 */
[----:B------:R-:W-:Y:S05]  /*04e0*/  @!P0 BRA `(.L_x_10) ;  /* 0x0000000000108947 */ /* 0x000fea0003800000 */
.L_x_9:
[----:B------:R-:W-:Y:S05]  /*04f0*/  BSYNC.RELIABLE B1 ;  /* 0x0000000000017941 */ /* 0x000fea0003800100 */
.L_x_8:
[----:B01----:R-:W-:-:S05]  /*0500*/  IMAD.MOV.U32 R16, RZ, RZ, 0xf7 ;  /* 0x000000f7ff107424 */ /* 0x003fca00078e00ff */
[----:B------:R1:W-:Y:S01]  /*0510*/  STG.E.U8 desc[UR8][R8.64+-0x2], R16 ;  /* 0xfffffe1008007986 */ /* 0x0003e2000c101108 */
[----:B------:R-:W-:Y:S05]  /*0520*/  BRA `(.L_x_11) ;  /* 0x0000000000187947 */ /* 0x000fea0003800000 */
.L_x_10:
[----:B------:R-:W-:Y:S01]  /*0530*/  FMNMX R19, R19, R16, PT ;  /* 0x0000001013137209 */ /* 0x000fe20003800000 */
[----:B------:R-:W-:-:S03]  /*0540*/  IMAD.MOV.U32 R16, RZ, RZ, 0xfa ;  /* 0x000000faff107424 */ /* 0x000fc600078e00ff */
[----:B------:R-:W-:-:S13]  /*0550*/  FSETP.GEU.AND P0, PT, R19, R0, PT ;  /* 0x000000001300720b */ /* 0x000fda0003f0e000 */
[----:B------:R0:W-:Y:S01]  /*0560*/  @P0 STG.E.U8 desc[UR8][R8.64+-0x2], RZ ;  /* 0xfffffeff08000986 */ /* 0x0001e2000c101108 */
[----:B------:R-:W-:-:S03]  /*0570*/  @P0 VIADD R5, R5, 0x1 ;  /* 0x0000000105050836 */ /* 0x000fc60000000000 */
[----:B------:R0:W-:Y:S04]  /*0580*/  @!P0 STG.E.U8 desc[UR8][R8.64+-0x2], R16 ;  /* 0xfffffe1008008986 */ /* 0x0001e8000c101108 */
.L_x_11:
[----:B------:R-:W-:Y:S05]  /*0590*/  BSYNC.RECONVERGENT B0 ;  /* 0x0000000000007941 */ /* 0x000fea0003800200 */
.L_x_7:
        /* <DEDUP_REMOVED lines=10> */
.L_x_14:
[----:B------:R-:W-:Y:S05]  /*0640*/  BSYNC.RELIABLE B1 ;  /* 0x0000000000017941 */ /* 0x000fea0003800100 */
.L_x_13:
[----:B01----:R-:W-:-:S05]  /*0650*/  IMAD.MOV.U32 R16, RZ, RZ, 0xf7 ;  /* 0x000000f7ff107424 */ /* 0x003fca00078e00ff */
[----:B------:R0:W-:Y:S01]  /*0660*/  STG.E.U8 desc[UR8][R8.64+-0x1], R16 ;  /* 0xffffff1008007986 */ /* 0x0001e2000c101108 */
[----:B------:R-:W-:Y:S05]  /*0670*/  BRA `(.L_x_16) ;  /* 0x0000000000187947 */ /* 0x000fea0003800000 */
.L_x_15:
[----:B------:R-:W-:Y:S01]  /*0680*/  FMNMX R19, R19, R16, PT ;  /* 0x0000001013137209 */ /* 0x000fe20003800000 */
[----:B------:R-:W-:-:S03]  /*0690*/  IMAD.MOV.U32 R16, RZ, RZ, 0xfa ;  /* 0x000000faff107424 */ /* 0x000fc600078e00ff */
[----:B------:R-:W-:-:S13]  /*06a0*/  FSETP.GEU.AND P0, PT, R19, R0, PT ;  /* 0x000000001300720b */ /* 0x000fda0003f0e000 */
[----:B------:R1:W-:Y:S01]  /*06b0*/  @P0 STG.E.U8 desc[UR8][R8.64+-0x1], RZ ;  /* 0xffffffff08000986 */ /* 0x0003e2000c101108 */
[----:B------:R-:W-:-:S03]  /*06c0*/  @P0 VIADD R5, R5, 0x1 ;  /* 0x0000000105050836 */ /* 0x000fc60000000000 */
[----:B------:R1:W-:Y:S04]  /*06d0*/  @!P0 STG.E.U8 desc[UR8][R8.64+-0x1], R16 ;  /* 0xffffff1008008986 */ /* 0x0003e8000c101108 */
.L_x_16:
[----:B------:R-:W-:Y:S05]  /*06e0*/  BSYNC.RECONVERGENT B0 ;  /* 0x0000000000007941 */ /* 0x000fea0003800200 */
.L_x_12:
        /* <DEDUP_REMOVED lines=10> */
.L_x_19:
[----:B------:R-:W-:Y:S05]  /*0790*/  BSYNC.RELIABLE B1 ;  /* 0x0000000000017941 */ /* 0x000fea0003800100 */
.L_x_18:
[----:B01----:R-:W-:-:S05]  /*07a0*/  IMAD.MOV.U32 R16, RZ, RZ, 0xf7 ;  /* 0x000000f7ff107424 */ /* 0x003fca00078e00ff */
[----:B------:R1:W-:Y:S01]  /*07b0*/  STG.E.U8 desc[UR8][R8.64], R16 ;  /* 0x0000001008007986 */ /* 0x0003e2000c101108 */
[----:B------:R-:W-:Y:S05]  /*07c0*/  BRA `(.L_x_21) ;  /* 0x0000000000187947 */ /* 0x000fea0003800000 */
.L_x_20:
[----:B------:R-:W-:Y:S01]  /*07d0*/  FMNMX R19, R19, R16, PT ;  /* 0x0000001013137209 */ /* 0x000fe20003800000 */
[----:B------:R-:W-:-:S03]  /*07e0*/  IMAD.MOV.U32 R16, RZ, RZ, 0xfa ;  /* 0x000000faff107424 */ /* 0x000fc600078e00ff */
[----:B------:R-:W-:-:S13]  /*07f0*/  FSETP.GEU.AND P0, PT, R19, R0, PT ;  /* 0x000000001300720b */ /* 0x000fda0003f0e000 */
[----:B------:R0:W-:Y:S01]  /*0800*/  @P0 STG.E.U8 desc[UR8][R8.64], RZ ;  /* 0x000000ff08000986 */ /* 0x0001e2000c101108 */
[----:B------:R-:W-:-:S03]  /*0810*/  @P0 VIADD R5, R5, 0x1 ;  /* 0x0000000105050836 */ /* 0x000fc60000000000 */
[----:B------:R0:W-:Y:S04]  /*0820*/  @!P0 STG.E.U8 desc[UR8][R8.64], R16 ;  /* 0x0000001008008986 */ /* 0x0001e8000c101108 */
.L_x_21:
[----:B------:R-:W-:Y:S05]  /*0830*/  BSYNC.RECONVERGENT B0 ;  /* 0x0000000000007941 */ /* 0x000fea0003800200 */
.L_x_17:
[----:B------:R-:W-:Y:S05]  /*0840*/  WARPSYNC.ALL ;  /* 0x0000000000007948 */ /* 0x000fea0003800000 */
[----:B01----:R-:W-:Y:S02]  /*0850*/  IADD3 R8, P0, PT, R8, 0x4, RZ ;  /* 0x0000000408087810 */ /* 0x003fe40007f1e0ff */
[----:B------:R-:W-:Y:S02]  /*0860*/  IADD3 R6, P1, PT, R6, 0x10, RZ ;  /* 0x0000001006067810 */ /* 0x000fe40007f3e0ff */
[----:B------:R-:W-:Y:S01]  /*0870*/  IADD3 R10, P2, PT, R10, 0x10, RZ ;  /* 0x000000100a0a7810 */ /* 0x000fe20007f5e0ff */
[----:B------:R-:W-:-:S02]  /*0880*/  IMAD.X R9, RZ, RZ, R9, P0 ;  /* 0x000000ffff097224 */ /* 0x000fc400000e0609 */
[----:B------:R-:W-:Y:S02]  /*0890*/  IMAD.X R7, RZ, RZ, R7, P1 ;  /* 0x000000ffff077224 */ /* 0x000fe400008e0607 */
[----:B------:R-:W-:Y:S01]  /*08a0*/  IMAD.X R11, RZ, RZ, R11, P2 ;  /* 0x000000ffff0b7224 */ /* 0x000fe200010e060b */
[----:B------:R-:W-:Y:S07]  /*08b0*/  BRA.U UP0, `(.L_x_22) ;  /* 0xfffffff9008c7547 */ /* 0x000fee000b83ffff */
.L_x_1:
[----:B------:R-:W-:-:S09]  /*08c0*/  UISETP.NE.AND UP0, UPT, UR6, URZ, UPT ;  /* 0x000000ff0600728c */ /* 0x000fd2000bf05270 */
[----:B------:R-:W-:Y:S05]  /*08d0*/  BRA.U !UP0, `(.L_x_0) ;  /* 0x0000000108b07547 */ /* 0x000fea000b800000 */
[----:B------:R-:W0:Y:S01]  /*08e0*/  LDC.64 R6, c[0x0][0x3b0] ;  /* 0x0000ec00ff067b82 */ /* 0x000e220000000a00 */
[----:B------:R-:W1:Y:S01]  /*08f0*/  LDCU.64 UR10, c[0x0][0x388] ;  /* 0x00007100ff0a77ac */ /* 0x000e620008000a00 */
[----:B------:R-:W-:Y:S02]  /*0900*/  IADD3 R14, P2, PT, R14, UR4, RZ ;  /* 0x000000040e0e7c10 */ /* 0x000fe4000ff5e0ff */
[----:B------:R-:W-:Y:S01]  /*0910*/  IADD3 R11, P3, PT, R15, UR4, RZ ;  /* 0x000000040f0b7c10 */ /* 0x000fe2000ff7e0ff */
[----:B------:R-:W-:Y:S02]  /*0920*/  UIADD3 UR5, UPT, UPT, -UR6, URZ, URZ ;  /* 0x000000ff06057290 */ /* 0x000fe4000fffe1ff */
[----:B------:R-:W-:Y:S02]  /*0930*/  IMAD.X R13, RZ, RZ, R13, P2 ;  /* 0x000000ffff0d7224 */ /* 0x000fe400010e060d */
[----:B------:R-:W-:Y:S01]  /*0940*/  IMAD.X R12, RZ, RZ, R12, P3 ;  /* 0x000000ffff0c7224 */ /* 0x000fe200018e060c */
[----:B-1----:R-:W-:-:S02]  /*0950*/  LEA R8, P2, R14, UR10, 0x2 ;  /* 0x0000000a0e087c11 */ /* 0x002fc4000f8410ff */
[----:B------:R-:W-:Y:S02]  /*0960*/  LEA R10, P4, R11, UR10, 0x2 ;  /* 0x0000000a0b0a7c11 */ /* 0x000fe4000f8810ff */
[----:B------:R-:W-:Y:S02]  /*0970*/  LEA.HI.X R13, R14, UR11, R13, 0x2, P2 ;  /* 0x0000000b0e0d7c11 */ /* 0x000fe400090f140d */
[----:B0-----:R-:W-:Y:S02]  /*0980*/  IADD3 R6, P0, P1, R17, UR4, R6 ;  /* 0x0000000411067c10 */ /* 0x001fe4000f91e006 */
[----:B------:R-:W-:Y:S02]  /*0990*/  LEA.HI.X R11, R11, UR11, R12, 0x2, P4 ;  /* 0x0000000b0b0b7c11 */ /* 0x000fe4000a0f140c */
[----:B------:R-:W-:-:S09]  /*09a0*/  IADD3.X R7, PT, PT, R4, R7, RZ, P0, P1 ;  /* 0x0000000704077210 */ /* 0x000fd200007e24ff */
.L_x_28:
[----:B------:R-:W2:Y:S01]  /*09b0*/  LDG.E R4, desc[UR8][R10.64] ;  /* 0x000000080a047981 */ /* 0x000ea2000c1e1900 */
[----:B------:R-:W-:Y:S01]  /*09c0*/  UIADD3 UR5, UPT, UPT, UR5, 0x1, URZ ;  /* 0x0000000105057890 */ /* 0x000fe2000fffe0ff */
[----:B------:R-:W-:Y:S04]  /*09d0*/  BSSY.RECONVERGENT B0, `(.L_x_23) ;  /* 0x0000014000007945 */ /* 0x000fe80003800200 */
[----:B------:R-:W-:Y:S01]  /*09e0*/  BSSY.RELIABLE B1, `(.L_x_24) ;  /* 0x0000009000017945 */ /* 0x000fe20003800100 */
[----:B------:R-:W-:Y:S01]  /*09f0*/  UISETP.NE.AND UP0, UPT, UR5, URZ, UPT ;  /* 0x000000ff0500728c */ /* 0x000fe2000bf05270 */
[----:B--2---:R-:W-:-:S13]  /*0a00*/  FSETP.NAN.AND P0, PT, |R4|, |R4|, PT ;  /* 0x400000040400720b */ /* 0x004fda0003f08200 */
[----:B------:R-:W-:Y:S05]  /*0a10*/  @P0 BRA `(.L_x_25) ;  /* 0x0000000000140947 */ /* 0x000fea0003800000 */
[----:B------:R-:W-:-:S06]  /*0a20*/  IMAD.MOV.U32 R9, RZ, RZ, R13 ;  /* 0x000000ffff097224 */ /* 0x000fcc00078e000d */
[----:B------:R-:W2:Y:S02]  /*0a30*/  LDG.E R9, desc[UR8][R8.64] ;  /* 0x0000000808097981 */ /* 0x000ea4000c1e1900 */
[----:B--2---:R-:W-:-:S13]  /*0a40*/  FSETP.NAN.AND P0, PT, |R9|, |R9|, PT ;  /* 0x400000090900720b */ /* 0x004fda0003f08200 */
[----:B------:R-:W-:Y:S05]  /*0a50*/  @!P0 BREAK.RELIABLE B1 ;  /* 0x0000000000018942 */ /* 0x000fea0003800100 */
[----:B------:R-:W-:Y:S05]  /*0a60*/  @!P0 BRA `(.L_x_26) ;  /* 0x0000000000108947 */ /* 0x000fea0003800000 */
.L_x_25:
[----:B------:R-:W-:Y:S05]  /*0a70*/  BSYNC.RELIABLE B1 ;  /* 0x0000000000017941 */ /* 0x000fea0003800100 */
.L_x_24:
[----:B------:R-:W-:-:S05]  /*0a80*/  IMAD.MOV.U32 R4, RZ, RZ, 0xf7 ;  /* 0x000000f7ff047424 */ /* 0x000fca00078e00ff */
[----:B------:R1:W-:Y:S01]  /*0a90*/  STG.E.U8 desc[UR8][R6.64], R4 ;  /* 0x0000000406007986 */ /* 0x0003e2000c101108 */
[----:B------:R-:W-:Y:S05]  /*0aa0*/  BRA `(.L_x_27) ;  /* 0x0000000000187947 */ /* 0x000fea0003800000 */
.L_x_26:
[----:B------:R-:W-:Y:S01]  /*0ab0*/  FMNMX R9, R4, R9, PT ;  /* 0x0000000904097209 */ /* 0x000fe20003800000 */
[----:B------:R-:W-:-:S03]  /*0ac0*/  IMAD.MOV.U32 R4, RZ, RZ, 0xfa ;  /* 0x000000faff047424 */ /* 0x000fc600078e00ff */
[----:B------:R-:W-:-:S13]  /*0ad0*/  FSETP.GEU.AND P0, PT, R9, R0, PT ;  /* 0x000000000900720b */ /* 0x000fda0003f0e000 */
[----:B------:R0:W-:Y:S01]  /*0ae0*/  @P0 STG.E.U8 desc[UR8][R6.64], RZ ;  /* 0x000000ff06000986 */ /* 0x0001e2000c101108 */
[----:B------:R-:W-:-:S03]  /*0af0*/  @P0 VIADD R5, R5, 0x1 ;  /* 0x0000000105050836 */ /* 0x000fc60000000000 */
[----:B------:R0:W-:Y:S04]  /*0b00*/  @!P0 STG.E.U8 desc[UR8][R6.64], R4 ;  /* 0x0000000406008986 */ /* 0x0001e8000c101108 */
.L_x_27:
[----:B------:R-:W-:Y:S05]  /*0b10*/  BSYNC.RECONVERGENT B0 ;  /* 0x0000000000007941 */ /* 0x000fea0003800200 */
.L_x_23:
[----:B------:R-:W-:Y:S05]  /*0b20*/  WARPSYNC.ALL ;  /* 0x0000000000007948 */ /* 0x000fea0003800000 */
[----:B------:R-:W-:Y:S02]  /*0b30*/  IADD3 R8, P1, PT, R8, 0x4, RZ ;  /* 0x0000000408087810 */ /* 0x000fe40007f3e0ff */
[----:B------:R-:W-:Y:S02]  /*0b40*/  IADD3 R10, P2, PT, R10, 0x4, RZ ;  /* 0x000000040a0a7810 */ /* 0x000fe40007f5e0ff */
[----:B01----:R-:W-:Y:S01]  /*0b50*/  IADD3 R6, P0, PT, R6, 0x1, RZ ;  /* 0x0000000106067810 */ /* 0x003fe20007f1e0ff */
[----:B------:R-:W-:-:S02]  /*0b60*/  IMAD.X R13, RZ, RZ, R13, P1 ;  /* 0x000000ffff0d7224 */ /* 0x000fc400008e060d */
[----:B------:R-:W-:Y:S02]  /*0b70*/  IMAD.X R11, RZ, RZ, R11, P2 ;  /* 0x000000ffff0b7224 */ /* 0x000fe400010e060b */
[----:B------:R-:W-:Y:S01]  /*0b80*/  IMAD.X R7, RZ, RZ, R7, P0 ;  /* 0x000000ffff077224 */ /* 0x000fe200000e0607 */
[----:B------:R-:W-:Y:S07]  /*0b90*/  BRA.U UP0, `(.L_x_28) ;  /* 0xfffffffd00847547 */ /* 0x000fee000b83ffff */
.L_x_0:
[----:B------:R-:W-:Y:S01]  /*0ba0*/  STG.E desc[UR8][R2.64], R5 ;  /* 0x0000000502007986 */ /* 0x000fe2000c101908 */
[----:B------:R-:W-:Y:S05]  /*0bb0*/  EXIT ;  /* 0x000000000000794d */ /* 0x000fea0003800000 */
.L_x_29:
[----:B------:R-:W-:-:S00]  /*0bc0*/  BRA `(.L_x_29) ;  /* 0xfffffffc00fc7947 */ /* 0x000fc0000383ffff */
[----:B------:R-:W-:-:S00]  /*0bd0*/  NOP ;  /* 0x0000000000007918 */ /* 0x000fc00000000000 */
        /* <DEDUP_REMOVED lines=10> */
.L_x_30:


//--------------------- .nv.shared.reserved.0     --------------------------
	.section	.nv.shared.reserved.0,"aw",@nobits
	.weak		__nv_reservedSMEM_offset_0_alias
	.size		__nv_reservedSMEM_offset_0_alias, 0, 64
	.other		__nv_reservedSMEM_offset_0_alias,@"STO_CUDA_RESERVED_SHARED STV_DEFAULT"
__nv_reservedSMEM_offset_0_alias:
	.zero		0
	.zero		64


//--------------------- .nv.constant0._Z9fetchPairiPKfiPK4int2iPiPc --------------------------
	.section	.nv.constant0._Z9fetchPairiPKfiPK4int2iPiPc,"a",@progbits
	.sectionflags	@""
	.align	4
.nv.constant0._Z9fetchPairiPKfiPK4int2iPiPc:
	.zero		952


//--------------------- SYMBOLS --------------------------

	.type		.nv.reservedSmem.offset0,@object
	.size		.nv.reservedSmem.offset0,0x4
